//
// Generated by NVIDIA NVVM Compiler
//
// Compiler Build ID: CL-36424714
// Cuda compilation tools, release 13.0, V13.0.88
// Based on NVVM 20.0.0
//

.version 9.0
.target sm_100
.address_size 64

	// .globl	_Z13cudaMatrixAddPfS_S_ii

.visible .entry _Z13cudaMatrixAddPfS_S_ii(
	.param .u64 .ptr .align 1 _Z13cudaMatrixAddPfS_S_ii_param_0,
	.param .u64 .ptr .align 1 _Z13cudaMatrixAddPfS_S_ii_param_1,
	.param .u64 .ptr .align 1 _Z13cudaMatrixAddPfS_S_ii_param_2,
	.param .u32 _Z13cudaMatrixAddPfS_S_ii_param_3,
	.param .u32 _Z13cudaMatrixAddPfS_S_ii_param_4
)
{
	.reg .pred 	%p<2>;
	.reg .b32 	%r<8>;
	.reg .b32 	%f<4>;
	.reg .b64 	%rd<11>;

	ld.param.u64 	%rd1, [_Z13cudaMatrixAddPfS_S_ii_param_0];
	ld.param.u64 	%rd2, [_Z13cudaMatrixAddPfS_S_ii_param_1];
	ld.param.u64 	%rd3, [_Z13cudaMatrixAddPfS_S_ii_param_2];
	ld.param.u32 	%r2, [_Z13cudaMatrixAddPfS_S_ii_param_3];
	ld.param.u32 	%r3, [_Z13cudaMatrixAddPfS_S_ii_param_4];
	mov.u32 	%r4, %ctaid.x;
	mov.u32 	%r5, %ntid.x;
	mov.u32 	%r6, %tid.x;
	mad.lo.s32 	%r1, %r4, %r5, %r6;
	mul.lo.s32 	%r7, %r3, %r2;
	setp.ge.s32 	%p1, %r1, %r7;
	@%p1 bra 	$L__BB0_2;
	cvta.to.global.u64 	%rd4, %rd1;
	cvta.to.global.u64 	%rd5, %rd2;
	cvta.to.global.u64 	%rd6, %rd3;
	mul.wide.s32 	%rd7, %r1, 4;
	add.s64 	%rd8, %rd4, %rd7;
	ld.global.f32 	%f1, [%rd8];
	add.s64 	%rd9, %rd5, %rd7;
	ld.global.f32 	%f2, [%rd9];
	add.f32 	%f3, %f1, %f2;
	add.s64 	%rd10, %rd6, %rd7;
	st.global.f32 	[%rd10], %f3;
$L__BB0_2:
	ret;

}


// ===== COMPILED SASS (sm_100) =====

	.target	sm_100

	.elftype	@"ET_EXEC"


//--------------------- .note.nv.tkinfo           --------------------------
	.section	.note.nv.tkinfo,"",@"SHT_NOTE"
	.sectionflags	@"SHF_NOTE_NV_TKINFO"
	.tkinfo
        /*0018*/ 	.word	0x00000002
        /*0030*/ 	.string	""
        /*0030*/ 	.string	"ptxas"
        /*0030*/ 	.string	"Cuda compilation tools, release 13.0, V13.0.88"
        /*0030*/ 	.string	"Build cuda_13.0.r13.0/compiler.36424714_0"
        /*0030*/ 	.string	"-arch sm_100 -m 64 "



//--------------------- .note.nv.cuinfo           --------------------------
	.section	.note.nv.cuinfo,"",@"SHT_NOTE"
	.sectionflags	@"SHF_NOTE_NV_CUINFO"
        /*0018*/ 	.short	0x0002
        /*001a*/ 	.short	0x0064
        /*001c*/ 	.short	0x0082
	.zero		2


//--------------------- .nv.info                  --------------------------
	.section	.nv.info,"",@"SHT_CUDA_INFO"
	.align	4


	//----- nvinfo : EIATTR_REGCOUNT
	.align		4
        /*0000*/ 	.byte	0x04, 0x2f
        /*0002*/ 	.short	(.L_1 - .L_0)
	.align		4
.L_0:
        /*0004*/ 	.word	index@(_Z13cudaMatrixAddPfS_S_ii)
        /*0008*/ 	.word	0x0000000c


	//----- nvinfo : EIATTR_FRAME_SIZE
	.align		4
.L_1:
        /*000c*/ 	.byte	0x04, 0x11
        /*000e*/ 	.short	(.L_3 - .L_2)
	.align		4
.L_2:
        /*0010*/ 	.word	index@(_Z13cudaMatrixAddPfS_S_ii)
        /*0014*/ 	.word	0x00000000


	//----- nvinfo : EIATTR_MIN_STACK_SIZE
	.align		4
.L_3:
        /*0018*/ 	.byte	0x04, 0x12
        /*001a*/ 	.short	(.L_5 - .L_4)
	.align		4
.L_4:
        /*001c*/ 	.word	index@(_Z13cudaMatrixAddPfS_S_ii)
        /*0020*/ 	.word	0x00000000
.L_5:


//--------------------- .nv.compat                --------------------------
	.section	.nv.compat,"",@"SHT_CUDA_COMPAT_INFO"
	.align	4
        /*0000*/ 	.byte	0x02, 0x09, 0x00, 0x00, 0x02, 0x02, 0x01, 0x00, 0x02, 0x05, 0x05, 0x00, 0x03, 0x07, 0x01, 0x01
        /*0010*/ 	.byte	0x02, 0x03, 0x00, 0x00, 0x02, 0x06, 0x01, 0x00, 0x04, 0x0b, 0x08, 0x00, 0x09, 0x00, 0x00, 0x00
        /*0020*/ 	.byte	0x00, 0x00, 0x00, 0x00


//--------------------- .nv.info._Z13cudaMatrixAddPfS_S_ii --------------------------
	.section	.nv.info._Z13cudaMatrixAddPfS_S_ii,"",@"SHT_CUDA_INFO"
	.sectionflags	@""
	.align	4


	//----- nvinfo : EIATTR_CUDA_API_VERSION
	.align		4
        /*0000*/ 	.byte	0x04, 0x37
        /*0002*/ 	.short	(.L_7 - .L_6)
.L_6:
        /*0004*/ 	.word	0x00000082


	//----- nvinfo : EIATTR_KPARAM_INFO
	.align		4
.L_7:
        /*0008*/ 	.byte	0x04, 0x17
        /*000a*/ 	.short	(.L_9 - .L_8)
.L_8:
        /*000c*/ 	.word	0x00000000
        /*0010*/ 	.short	0x0004
        /*0012*/ 	.short	0x001c
        /*0014*/ 	.byte	0x00, 0xf0, 0x11, 0x00


	//----- nvinfo : EIATTR_KPARAM_INFO
	.align		4
.L_9:
        /*0018*/ 	.byte	0x04, 0x17
        /*001a*/ 	.short	(.L_11 - .L_10)
.L_10:
        /*001c*/ 	.word	0x00000000
        /*0020*/ 	.short	0x0003
        /*0022*/ 	.short	0x0018
        /*0024*/ 	.byte	0x00, 0xf0, 0x11, 0x00


	//----- nvinfo : EIATTR_KPARAM_INFO
	.align		4
.L_11:
        /*0028*/ 	.byte	0x04, 0x17
        /*002a*/ 	.short	(.L_13 - .L_12)
.L_12:
        /*002c*/ 	.word	0x00000000
        /*0030*/ 	.short	0x0002
        /*0032*/ 	.short	0x0010
        /*0034*/ 	.byte	0x00, 0xf5, 0x21, 0x00


	//----- nvinfo : EIATTR_KPARAM_INFO
	.align		4
.L_13:
        /*0038*/ 	.byte	0x04, 0x17
        /*003a*/ 	.short	(.L_15 - .L_14)
.L_14:
        /*003c*/ 	.word	0x00000000
        /*0040*/ 	.short	0x0001
        /*0042*/ 	.short	0x0008
        /*0044*/ 	.byte	0x00, 0xf5, 0x21, 0x00


	//----- nvinfo : EIATTR_KPARAM_INFO
	.align		4
.L_15:
        /*0048*/ 	.byte	0x04, 0x17
        /*004a*/ 	.short	(.L_17 - .L_16)
.L_16:
        /*004c*/ 	.word	0x00000000
        /*0050*/ 	.short	0x0000
        /*0052*/ 	.short	0x0000
        /*0054*/ 	.byte	0x00, 0xf5, 0x21, 0x00


	//----- nvinfo : EIATTR_SPARSE_MMA_MASK
	.align		4
.L_17:
        /*0058*/ 	.byte	0x03, 0x50
        /*005a*/ 	.short	0x0000


	//----- nvinfo : EIATTR_MAXREG_COUNT
	.align		4
        /*005c*/ 	.byte	0x03, 0x1b
        /*005e*/ 	.short	0x00ff


	//----- nvinfo : EIATTR_MERCURY_ISA_VERSION
	.align		4
        /*0060*/ 	.byte	0x03, 0x5f
        /*0062*/ 	.short	0x0101


	//----- nvinfo : EIATTR_VRC_CTA_INIT_COUNT
	.align		4
        /*0064*/ 	.byte	0x02, 0x4a
	.zero		1
	.zero		1


	//----- nvinfo : EIATTR_EXIT_INSTR_OFFSETS
	.align		4
        /*0068*/ 	.byte	0x04, 0x1c
        /*006a*/ 	.short	(.L_19 - .L_18)


	//   ....[0]....
.L_18:
        /*006c*/ 	.word	0x00000080


	//   ....[1]....
        /*0070*/ 	.word	0x00000140


	//----- nvinfo : EIATTR_CBANK_PARAM_SIZE
	.align		4
.L_19:
        /*0074*/ 	.byte	0x03, 0x19
        /*0076*/ 	.short	0x0020


	//----- nvinfo : EIATTR_PARAM_CBANK
	.align		4
        /*0078*/ 	.byte	0x04, 0x0a
        /*007a*/ 	.short	(.L_21 - .L_20)
	.align		4
.L_20:
        /*007c*/ 	.word	index@(.nv.constant0._Z13cudaMatrixAddPfS_S_ii)
        /*0080*/ 	.short	0x0380
        /*0082*/ 	.short	0x0020


	//----- nvinfo : EIATTR_SW_WAR
	.align		4
.L_21:
        /*0084*/ 	.byte	0x04, 0x36
        /*0086*/ 	.short	(.L_23 - .L_22)
.L_22:
        /*0088*/ 	.word	0x00000008
.L_23:


//--------------------- .nv.callgraph             --------------------------
	.section	.nv.callgraph,"",@"SHT_CUDA_CALLGRAPH"
	.align	4
	.sectionentsize	8
	.align		4
        /*0000*/ 	.word	0x00000000
	.align		4
        /*0004*/ 	.word	0xffffffff
	.align		4
        /*0008*/ 	.word	0x00000000
	.align		4
        /*000c*/ 	.word	0xfffffffe
	.align		4
        /*0010*/ 	.word	0x00000000
	.align		4
        /*0014*/ 	.word	0xfffffffd
	.align		4
        /*0018*/ 	.word	0x00000000
	.align		4
        /*001c*/ 	.word	0xfffffffc


//--------------------- .text._Z13cudaMatrixAddPfS_S_ii --------------------------
	.section	.text._Z13cudaMatrixAddPfS_S_ii,"ax",@progbits
	.align	128
        .global         _Z13cudaMatrixAddPfS_S_ii
        .type           _Z13cudaMatrixAddPfS_S_ii,@function
        .size           _Z13cudaMatrixAddPfS_S_ii,(.L_x_1 - _Z13cudaMatrixAddPfS_S_ii)
        .other          _Z13cudaMatrixAddPfS_S_ii,@"STO_CUDA_ENTRY STV_DEFAULT"
_Z13cudaMatrixAddPfS_S_ii:
.text._Z13cudaMatrixAddPfS_S_ii:
[----:B------:R-:W-:Y:S01]  /*0000*/  LDC R1, c[0x0][0x37c] ;  /* 0x0000df00ff017b82 */ /* 0x000fe20000000800 */
[----:B------:R-:W0:Y:S07]  /*0010*/  S2R R0, SR_TID.X ;  /* 0x0000000000007919 */ /* 0x000e2e0000002100 */
[----:B------:R-:W0:Y:S01]  /*0020*/  S2UR UR6, SR_CTAID.X ;  /* 0x00000000000679c3 */ /* 0x000e220000002500 */
[----:B------:R-:W1:Y:S07]  /*0030*/  LDCU.64 UR4, c[0x0][0x398] ;  /* 0x00007300ff0477ac */ /* 0x000e6e0008000a00 */
[----:B------:R-:W0:Y:S01]  /*0040*/  LDC R9, c[0x0][0x360] ;  /* 0x0000d800ff097b82 */ /* 0x000e220000000800 */
[----:B-1----:R-:W-:Y:S01]  /*0050*/  UIMAD UR4, UR5, UR4, URZ ;  /* 0x00000004050472a4 */ /* 0x002fe2000f8e02ff */
[----:B0-----:R-:W-:-:S05]  /*0060*/  IMAD R9, R9, UR6, R0 ;  /* 0x0000000609097c24 */ /* 0x001fca000f8e0200 */
[----:B------:R-:W-:-:S13]  /*0070*/  ISETP.GE.AND P0, PT, R9, UR4, PT ;  /* 0x0000000409007c0c */ /* 0x000fda000bf06270 */
[----:B------:R-:W-:Y:S05]  /*0080*/  @P0 EXIT ;  /* 0x000000000000094d */ /* 0x000fea0003800000 */
[----:B------:R-:W0:Y:S01]  /*0090*/  LDC.64 R2, c[0x0][0x380] ;  /* 0x0000e000ff027b82 */ /* 0x000e220000000a00 */
[----:B------:R-:W1:Y:S07]  /*00a0*/  LDCU.64 UR4, c[0x0][0x358] ;  /* 0x00006b00ff0477ac */ /* 0x000e6e0008000a00 */
[----:B------:R-:W2:Y:S08]  /*00b0*/  LDC.64 R4, c[0x0][0x388] ;  /* 0x0000e200ff047b82 */ /* 0x000eb00000000a00 */
[----:B------:R-:W3:Y:S01]  /*00c0*/  LDC.64 R6, c[0x0][0x390] ;  /* 0x0000e400ff067b82 */ /* 0x000ee20000000a00 */
[----:B0-----:R-:W-:-:S06]  /*00d0*/  IMAD.WIDE R2, R9, 0x4, R2 ;  /* 0x0000000409027825 */ /* 0x001fcc00078e0202 */
[----:B-1----:R-:W4:Y:S01]  /*00e0*/  LDG.E R2, desc[UR4][R2.64] ;  /* 0x0000000402027981 */ /* 0x002f22000c1e1900 */
[----:B--2---:R-:W-:-:S06]  /*00f0*/  IMAD.WIDE R4, R9, 0x4, R4 ;  /* 0x0000000409047825 */ /* 0x004fcc00078e0204 */
[----:B------:R-:W4:Y:S01]  /*0100*/  LDG.E R5, desc[UR4][R4.64] ;  /* 0x0000000404057981 */ /* 0x000f22000c1e1900 */
[----:B---3--:R-:W-:-:S04]  /*0110*/  IMAD.WIDE R6, R9, 0x4, R6 ;  /* 0x0000000409067825 */ /* 0x008fc800078e0206 */
[----:B----4-:R-:W-:-:S05]  /*0120*/  FADD R9, R2, R5 ;  /* 0x0000000502097221 */ /* 0x010fca0000000000 */
[----:B------:R-:W-:Y:S01]  /*0130*/  STG.E desc[UR4][R6.64], R9 ;  /* 0x0000000906007986 */ /* 0x000fe2000c101904 */
[----:B------:R-:W-:Y:S05]  /*0140*/  EXIT ;  /* 0x000000000000794d */ /* 0x000fea0003800000 */
.L_x_0:
[----:B------:R-:W-:-:S00]  /*0150*/  BRA `(.L_x_0) ;  /* 0xfffffffc00fc7947 */ /* 0x000fc0000383ffff */
[----:B------:R-:W-:-:S00]  /*0160*/  NOP ;  /* 0x0000000000007918 */ /* 0x000fc00000000000 */
        /* <DEDUP_REMOVED lines=9> */
.L_x_1:


//--------------------- .nv.shared.reserved.0     --------------------------
	.section	.nv.shared.reserved.0,"aw",@nobits
	.weak		__nv_reservedSMEM_offset_0_alias
	.size		__nv_reservedSMEM_offset_0_alias, 0, 64
	.other		__nv_reservedSMEM_offset_0_alias,@"STO_CUDA_RESERVED_SHARED STV_DEFAULT"
__nv_reservedSMEM_offset_0_alias:
	.zero		0
	.zero		64


//--------------------- .nv.constant0._Z13cudaMatrixAddPfS_S_ii --------------------------
	.section	.nv.constant0._Z13cudaMatrixAddPfS_S_ii,"a",@progbits
	.sectionflags	@""
	.align	4
.nv.constant0._Z13cudaMatrixAddPfS_S_ii:
	.zero		928


//--------------------- SYMBOLS --------------------------

	.type		.nv.reservedSmem.offset0,@object
	.size		.nv.reservedSmem.offset0,0x4
